	.headerflags	@"EF_CUDA_TEXMODE_UNIFIED EF_CUDA_64BIT_ADDRESS EF_CUDA_ACCELERATORS EF_CUDA_SM90 EF_CUDA_VIRTUAL_SM(EF_CUDA_SM90)"
	.elftype	@"ET_EXEC"


//--------------------- .nv.info                  --------------------------
	.section	.nv.info,"",@"SHT_CUDA_INFO"
	.align	4


	//----- nvinfo : EIATTR_REGCOUNT
	.align		4
        /*0000*/ 	.byte	0x04, 0x2f
        /*0002*/ 	.short	(.L_1 - .L_0)
	.align		4
.L_0:
        /*0004*/ 	.word	index@(triton_poi_fused_convolution_relu_2)
        /*0008*/ 	.word	0x00000012


	//----- nvinfo : EIATTR_MIN_STACK_SIZE
	.align		4
.L_1:
        /*000c*/ 	.byte	0x04, 0x12
        /*000e*/ 	.short	(.L_3 - .L_2)
	.align		4
.L_2:
        /*0010*/ 	.word	index@(triton_poi_fused_convolution_relu_2)
        /*0014*/ 	.word	0x00000000


	//----- nvinfo : EIATTR_FRAME_SIZE
	.align		4
.L_3:
        /*0018*/ 	.byte	0x04, 0x11
        /*001a*/ 	.short	(.L_5 - .L_4)
	.align		4
.L_4:
        /*001c*/ 	.word	index@(triton_poi_fused_convolution_relu_2)
        /*0020*/ 	.word	0x00000000


	//----- nvinfo : EIATTR_MIN_STACK_SIZE
	.align		4
.L_5:
        /*0024*/ 	.byte	0x04, 0x12
        /*0026*/ 	.short	(.L_7 - .L_6)
	.align		4
.L_6:
        /*0028*/ 	.word	index@(triton_poi_fused_convolution_relu_2)
        /*002c*/ 	.word	0x00000000
.L_7:


//--------------------- .nv.info.triton_poi_fused_convolution_relu_2 --------------------------
	.section	.nv.info.triton_poi_fused_convolution_relu_2,"",@"SHT_CUDA_INFO"
	.sectionflags	@""
	.align	4


	//----- nvinfo : EIATTR_CUDA_API_VERSION
	.align		4
        /*0000*/ 	.byte	0x04, 0x37
        /*0002*/ 	.short	(.L_9 - .L_8)
.L_8:
        /*0004*/ 	.word	0x0000007c


	//----- nvinfo : EIATTR_KPARAM_INFO
	.align		4
.L_9:
        /*0008*/ 	.byte	0x04, 0x17
        /*000a*/ 	.short	(.L_11 - .L_10)
.L_10:
        /*000c*/ 	.word	0x00000000
        /*0010*/ 	.short	0x0002
        /*0012*/ 	.short	0x0010
        /*0014*/ 	.byte	0x00, 0xf0, 0x11, 0x00


	//----- nvinfo : EIATTR_KPARAM_INFO
	.align		4
.L_11:
        /*0018*/ 	.byte	0x04, 0x17
        /*001a*/ 	.short	(.L_13 - .L_12)
.L_12:
        /*001c*/ 	.word	0x00000000
        /*0020*/ 	.short	0x0001
        /*0022*/ 	.short	0x0008
        /*0024*/ 	.byte	0x00, 0xf4, 0x21, 0x00


	//----- nvinfo : EIATTR_KPARAM_INFO
	.align		4
.L_13:
        /*0028*/ 	.byte	0x04, 0x17
        /*002a*/ 	.short	(.L_15 - .L_14)
.L_14:
        /*002c*/ 	.word	0x00000000
        /*0030*/ 	.short	0x0000
        /*0032*/ 	.short	0x0000
        /*0034*/ 	.byte	0x00, 0xf4, 0x21, 0x00


	//----- nvinfo : EIATTR_SPARSE_MMA_MASK
	.align		4
.L_15:
        /*0038*/ 	.byte	0x03, 0x50
        /*003a*/ 	.short	0x0000


	//----- nvinfo : EIATTR_MAXREG_COUNT
	.align		4
        /*003c*/ 	.byte	0x03, 0x1b
        /*003e*/ 	.short	0x00ff


	//----- nvinfo : EIATTR_EXIT_INSTR_OFFSETS
	.align		4
        /*0040*/ 	.byte	0x04, 0x1c
        /*0042*/ 	.short	(.L_17 - .L_16)


	//   ....[0]....
.L_16:
        /*0044*/ 	.word	0x00000360


	//----- nvinfo : EIATTR_REQNTID
	.align		4
.L_17:
        /*0048*/ 	.byte	0x04, 0x10
        /*004a*/ 	.short	(.L_19 - .L_18)
.L_18:
        /*004c*/ 	.word	0x00000080
        /*0050*/ 	.word	0x00000001
        /*0054*/ 	.word	0x00000001


	//----- nvinfo : EIATTR_CBANK_PARAM_SIZE
	.align		4
.L_19:
        /*0058*/ 	.byte	0x03, 0x19
        /*005a*/ 	.short	0x0014


	//----- nvinfo : EIATTR_PARAM_CBANK
	.align		4
        /*005c*/ 	.byte	0x04, 0x0a
        /*005e*/ 	.short	(.L_21 - .L_20)
	.align		4
.L_20:
        /*0060*/ 	.word	index@(.nv.constant0.triton_poi_fused_convolution_relu_2)
        /*0064*/ 	.short	0x0210
        /*0066*/ 	.short	0x0014


	//----- nvinfo : EIATTR_SW_WAR
	.align		4
.L_21:
        /*0068*/ 	.byte	0x04, 0x36
        /*006a*/ 	.short	(.L_23 - .L_22)
.L_22:
        /*006c*/ 	.word	0x00000008
.L_23:


//--------------------- .nv.callgraph             --------------------------
	.section	.nv.callgraph,"",@"SHT_CUDA_CALLGRAPH"
	.align	4
	.sectionentsize	8
	.align		4
        /*0000*/ 	.word	0x00000000
	.align		4
        /*0004*/ 	.word	0xffffffff
	.align		4
        /*0008*/ 	.word	0x00000000
	.align		4
        /*000c*/ 	.word	0xfffffffe
	.align		4
        /*0010*/ 	.word	0x00000000
	.align		4
        /*0014*/ 	.word	0xfffffffd
	.align		4
        /*0018*/ 	.word	0x00000000
	.align		4
        /*001c*/ 	.word	0xfffffffc


//--------------------- .text.triton_poi_fused_convolution_relu_2 --------------------------
	.section	.text.triton_poi_fused_convolution_relu_2,"ax",@progbits
	.align	128
        .global         triton_poi_fused_convolution_relu_2
        .type           triton_poi_fused_convolution_relu_2,@function
        .size           triton_poi_fused_convolution_relu_2,(.L_x_1 - triton_poi_fused_convolution_relu_2)
        .other          triton_poi_fused_convolution_relu_2,@"STO_CUDA_ENTRY STV_DEFAULT"
triton_poi_fused_convolution_relu_2:
.text.triton_poi_fused_convolution_relu_2:
[----:B------:R-:W-:Y:S01]  /*0000*/  LDC R1, c[0x0][0x28] ;  /* 0x00000a00ff017b82 */ /* 0x000fe20000000800 */
[----:B------:R-:W1:Y:S07]  /*0010*/  S2R R0, SR_TID.X ;  /* 0x0000000000007919 */ /* 0x000e6e0000002100 */
[----:B------:R-:W2:Y:S01]  /*0020*/  LDC.64 R2, c[0x0][0x218] ;  /* 0x00008600ff027b82 */ /* 0x000ea20000000a00 */
[----:B------:R-:W-:Y:S01]  /*0030*/  ULDC.64 UR4, c[0x0][0x208] ;  /* 0x0000820000047ab9 */ /* 0x000fe20000000a00 */
[----:B------:R-:W3:Y:S06]  /*0040*/  S2R R5, SR_CTAID.X ;  /* 0x0000000000057919 */ /* 0x000eec0000002500 */
[----:B------:R-:W4:Y:S01]  /*0050*/  LDC.64 R8, c[0x0][0x210] ;  /* 0x00008400ff087b82 */ /* 0x000f220000000a00 */
[----:B-1----:R-:W-:Y:S01]  /*0060*/  IMAD.SHL.U32 R0, R0, 0x4, RZ ;  /* 0x0000000400007824 */ /* 0x002fe200078e00ff */
[----:B---3--:R-:W-:-:S04]  /*0070*/  SHF.R.S32.HI R4, RZ, 0x15, R5 ;  /* 0x00000015ff047819 */ /* 0x008fc80000011405 */
[----:B------:R-:W-:Y:S02]  /*0080*/  LOP3.LUT R0, R0, 0x1fc, RZ, 0xc0, !PT ;  /* 0x000001fc00007812 */ /* 0x000fe400078ec0ff */
[----:B------:R-:W-:-:S03]  /*0090*/  SGXT R4, R4, 0x1 ;  /* 0x000000010404781a */ /* 0x000fc60000000200 */
[----:B------:R-:W-:-:S04]  /*00a0*/  IMAD R5, R5, 0x400, R0 ;  /* 0x0000040005057824 */ /* 0x000fc800078e0200 */
[----:B----4-:R-:W-:Y:S01]  /*00b0*/  IMAD.WIDE R8, R5, 0x4, R8 ;  /* 0x0000000405087825 */ /* 0x010fe200078e0208 */
[----:B------:R-:W-:-:S04]  /*00c0*/  LEA.HI R4, R4, R5, RZ, 0xc ;  /* 0x0000000504047211 */ /* 0x000fc800078f60ff */
[----:B------:R-:W-:Y:S01]  /*00d0*/  SHF.R.S32.HI R0, RZ, 0xc, R4 ;  /* 0x0000000cff007819 */ /* 0x000fe20000011404 */
[----:B------:R-:W-:-:S03]  /*00e0*/  VIADD R4, R4, 0x200 ;  /* 0x0000020004047836 */ /* 0x000fc60000000000 */
[----:B------:R-:W-:Y:S02]  /*00f0*/  LEA.HI R6, R0, R0, RZ, 0x8 ;  /* 0x0000000000067211 */ /* 0x000fe400078f40ff */
[----:B------:R-:W-:Y:S02]  /*0100*/  SHF.R.S32.HI R4, RZ, 0xc, R4 ;  /* 0x0000000cff047819 */ /* 0x000fe40000011404 */
[----:B------:R-:W-:Y:S02]  /*0110*/  LOP3.LUT R7, R6, 0xffffff00, RZ, 0xc0, !PT ;  /* 0xffffff0006077812 */ /* 0x000fe400078ec0ff */
[----:B------:R-:W-:-:S03]  /*0120*/  LEA.HI R6, R4, R4, RZ, 0x8 ;  /* 0x0000000404067211 */ /* 0x000fc600078f40ff */
[----:B------:R-:W-:Y:S01]  /*0130*/  IMAD.IADD R7, R0, 0x1, -R7 ;  /* 0x0000000100077824 */ /* 0x000fe200078e0a07 */
[----:B------:R-:W-:-:S03]  /*0140*/  LOP3.LUT R13, R6, 0xffffff00, RZ, 0xc0, !PT ;  /* 0xffffff00060d7812 */ /* 0x000fc600078ec0ff */
[----:B--2---:R-:W-:-:S04]  /*0150*/  IMAD.WIDE R10, R7, 0x4, R2 ;  /* 0x00000004070a7825 */ /* 0x004fc800078e0202 */
[----:B------:R-:W-:Y:S02]  /*0160*/  IMAD.IADD R13, R4, 0x1, -R13 ;  /* 0x00000001040d7824 */ /* 0x000fe400078e0a0d */
[----:B------:R-:W2:Y:S02]  /*0170*/  LDG.E.128 R4, desc[UR4][R8.64] ;  /* 0x0000000408047981 */ /* 0x000ea4000c1e1d00 */
[----:B------:R-:W-:Y:S02]  /*0180*/  IMAD.WIDE R2, R13, 0x4, R2 ;  /* 0x000000040d027825 */ /* 0x000fe400078e0202 */
[----:B------:R-:W2:Y:S04]  /*0190*/  LDG.E.EL R10, desc[UR4][R10.64] ;  /* 0x000000040a0a7981 */ /* 0x000ea8000c2e1900 */
[----:B------:R-:W3:Y:S04]  /*01a0*/  LDG.E.EL R2, desc[UR4][R2.64] ;  /* 0x0000000402027981 */ /* 0x000ee8000c2e1900 */
[----:B------:R-:W3:Y:S01]  /*01b0*/  LDG.E.128 R12, desc[UR4][R8.64+0x800] ;  /* 0x00080004080c7981 */ /* 0x000ee2000c1e1d00 */
[CC--:B--2---:R-:W-:Y:S01]  /*01c0*/  FSETP.GEU.AND P6, PT, R5.reuse, -R10.reuse, PT ;  /* 0x8000000a0500720b */ /* 0x0c4fe20003fce000 */
[--C-:B------:R-:W-:Y:S01]  /*01d0*/  FADD R5, R5, R10.reuse ;  /* 0x0000000a05057221 */ /* 0x100fe20000000000 */
[CC--:B------:R-:W-:Y:S01]  /*01e0*/  FSETP.GEU.AND P0, PT, R6.reuse, -R10.reuse, PT ;  /* 0x8000000a0600720b */ /* 0x0c0fe20003f0e000 */
[--C-:B------:R-:W-:Y:S01]  /*01f0*/  FADD R6, R6, R10.reuse ;  /* 0x0000000a06067221 */ /* 0x100fe20000000000 */
[C---:B------:R-:W-:Y:S01]  /*0200*/  FSETP.GEU.AND P1, PT, R7.reuse, -R10, PT ;  /* 0x8000000a0700720b */ /* 0x040fe20003f2e000 */
[----:B------:R-:W-:Y:S01]  /*0210*/  FADD R7, R7, R10 ;  /* 0x0000000a07077221 */ /* 0x000fe20000000000 */
[----:B------:R-:W-:-:S02]  /*0220*/  SEL R5, R5, RZ, P6 ;  /* 0x000000ff05057207 */ /* 0x000fc40003000000 */
[CC--:B---3--:R-:W-:Y:S01]  /*0230*/  FSETP.GEU.AND P3, PT, R13.reuse, -R2.reuse, PT ;  /* 0x800000020d00720b */ /* 0x0c8fe20003f6e000 */
[--C-:B------:R-:W-:Y:S01]  /*0240*/  FADD R13, R13, R2.reuse ;  /* 0x000000020d0d7221 */ /* 0x100fe20000000000 */
[CC--:B------:R-:W-:Y:S01]  /*0250*/  FSETP.GEU.AND P4, PT, R14.reuse, -R2.reuse, PT ;  /* 0x800000020e00720b */ /* 0x0c0fe20003f8e000 */
[--C-:B------:R-:W-:Y:S01]  /*0260*/  FADD R14, R14, R2.reuse ;  /* 0x000000020e0e7221 */ /* 0x100fe20000000000 */
[C---:B------:R-:W-:Y:S01]  /*0270*/  FSETP.GEU.AND P5, PT, R15.reuse, -R2, PT ;  /* 0x800000020f00720b */ /* 0x040fe20003fae000 */
[----:B------:R-:W-:Y:S01]  /*0280*/  FADD R15, R15, R2 ;  /* 0x000000020f0f7221 */ /* 0x000fe20000000000 */
[C---:B------:R-:W-:Y:S01]  /*0290*/  FSETP.GEU.AND P2, PT, R4.reuse, -R10, PT ;  /* 0x8000000a0400720b */ /* 0x040fe20003f4e000 */
[----:B------:R-:W-:Y:S01]  /*02a0*/  FADD R4, R4, R10 ;  /* 0x0000000a04047221 */ /* 0x000fe20000000000 */
[C---:B------:R-:W-:Y:S01]  /*02b0*/  FSETP.GEU.AND P6, PT, R12.reuse, -R2, PT ;  /* 0x800000020c00720b */ /* 0x040fe20003fce000 */
[----:B------:R-:W-:Y:S01]  /*02c0*/  FADD R2, R12, R2 ;  /* 0x000000020c027221 */ /* 0x000fe20000000000 */
[----:B------:R-:W-:-:S02]  /*02d0*/  SEL R6, R6, RZ, P0 ;  /* 0x000000ff06067207 */ /* 0x000fc40000000000 */
[----:B------:R-:W-:Y:S02]  /*02e0*/  SEL R7, R7, RZ, P1 ;  /* 0x000000ff07077207 */ /* 0x000fe40000800000 */
[----:B------:R-:W-:Y:S02]  /*02f0*/  SEL R4, R4, RZ, P2 ;  /* 0x000000ff04047207 */ /* 0x000fe40001000000 */
[----:B------:R-:W-:Y:S02]  /*0300*/  SEL R13, R13, RZ, P3 ;  /* 0x000000ff0d0d7207 */ /* 0x000fe40001800000 */
[----:B------:R-:W-:Y:S01]  /*0310*/  SEL R14, R14, RZ, P4 ;  /* 0x000000ff0e0e7207 */ /* 0x000fe20002000000 */
[----:B------:R-:W-:Y:S01]  /*0320*/  STG.E.128 desc[UR4][R8.64], R4 ;  /* 0x0000000408007986 */ /* 0x000fe2000c101d04 */
[----:B------:R-:W-:Y:S02]  /*0330*/  SEL R15, R15, RZ, P5 ;  /* 0x000000ff0f0f7207 */ /* 0x000fe40002800000 */
[----:B------:R-:W-:-:S05]  /*0340*/  SEL R12, R2, RZ, P6 ;  /* 0x000000ff020c7207 */ /* 0x000fca0003000000 */
[----:B------:R-:W-:Y:S01]  /*0350*/  STG.E.128 desc[UR4][R8.64+0x800], R12 ;  /* 0x0008000c08007986 */ /* 0x000fe2000c101d04 */
[----:B------:R-:W-:Y:S05]  /*0360*/  EXIT ;  /* 0x000000000000794d */ /* 0x000fea0003800000 */
.L_x_0:
[----:B------:R-:W-:-:S00]  /*0370*/  BRA `(.L_x_0) ;  /* 0xfffffffc00fc7947 */ /* 0x000fc0000383ffff */
[----:B------:R-:W-:-:S00]  /*0380*/  NOP ;  /* 0x0000000000007918 */ /* 0x000fc00000000000 */
[----:B------:R-:W-:-:S00]  /*0390*/  NOP ;  /* 0x0000000000007918 */ /* 0x000fc00000000000 */
[----:B------:R-:W-:-:S00]  /*03a0*/  NOP ;  /* 0x0000000000007918 */ /* 0x000fc00000000000 */
[----:B------:R-:W-:-:S00]  /*03b0*/  NOP ;  /* 0x0000000000007918 */ /* 0x000fc00000000000 */
[----:B------:R-:W-:-:S00]  /*03c0*/  NOP ;  /* 0x0000000000007918 */ /* 0x000fc00000000000 */
[----:B------:R-:W-:-:S00]  /*03d0*/  NOP ;  /* 0x0000000000007918 */ /* 0x000fc00000000000 */
[----:B------:R-:W-:-:S00]  /*03e0*/  NOP ;  /* 0x0000000000007918 */ /* 0x000fc00000000000 */
[----:B------:R-:W-:-:S00]  /*03f0*/  NOP ;  /* 0x0000000000007918 */ /* 0x000fc00000000000 */
.L_x_1:


//--------------------- .nv.constant0.triton_poi_fused_convolution_relu_2 --------------------------
	.section	.nv.constant0.triton_poi_fused_convolution_relu_2,"a",@progbits
	.sectionflags	@""
	.align	4
.nv.constant0.triton_poi_fused_convolution_relu_2:
	.zero		548
